	.headerflags	@"EF_CUDA_TEXMODE_UNIFIED EF_CUDA_64BIT_ADDRESS EF_CUDA_ACCELERATORS EF_CUDA_SM90 EF_CUDA_VIRTUAL_SM(EF_CUDA_SM90)"
	.elftype	@"ET_EXEC"


//--------------------- .nv.info                  --------------------------
	.section	.nv.info,"",@"SHT_CUDA_INFO"
	.align	4


	//----- nvinfo : EIATTR_REGCOUNT
	.align		4
        /*0000*/ 	.byte	0x04, 0x2f
        /*0002*/ 	.short	(.L_3 - .L_2)
	.align		4
.L_2:
        /*0004*/ 	.word	index@(triton_poi_fused__native_batch_norm_legit_no_training_relu_3)
        /*0008*/ 	.word	0x00000021


	//----- nvinfo : EIATTR_MIN_STACK_SIZE
	.align		4
.L_3:
        /*000c*/ 	.byte	0x04, 0x12
        /*000e*/ 	.short	(.L_5 - .L_4)
	.align		4
.L_4:
        /*0010*/ 	.word	index@(triton_poi_fused__native_batch_norm_legit_no_training_relu_3)
        /*0014*/ 	.word	0x00000000


	//----- nvinfo : EIATTR_FRAME_SIZE
	.align		4
.L_5:
        /*0018*/ 	.byte	0x04, 0x11
        /*001a*/ 	.short	(.L_7 - .L_6)
	.align		4
.L_6:
        /*001c*/ 	.word	index@(triton_poi_fused__native_batch_norm_legit_no_training_relu_3)
        /*0020*/ 	.word	0x00000000


	//----- nvinfo : EIATTR_MIN_STACK_SIZE
	.align		4
.L_7:
        /*0024*/ 	.byte	0x04, 0x12
        /*0026*/ 	.short	(.L_9 - .L_8)
	.align		4
.L_8:
        /*0028*/ 	.word	index@(triton_poi_fused__native_batch_norm_legit_no_training_relu_3)
        /*002c*/ 	.word	0x00000000
.L_9:


//--------------------- .nv.info.triton_poi_fused__native_batch_norm_legit_no_training_relu_3 --------------------------
	.section	.nv.info.triton_poi_fused__native_batch_norm_legit_no_training_relu_3,"",@"SHT_CUDA_INFO"
	.sectionflags	@""
	.align	4


	//----- nvinfo : EIATTR_CUDA_API_VERSION
	.align		4
        /*0000*/ 	.byte	0x04, 0x37
        /*0002*/ 	.short	(.L_11 - .L_10)
.L_10:
        /*0004*/ 	.word	0x0000007c


	//----- nvinfo : EIATTR_KPARAM_INFO
	.align		4
.L_11:
        /*0008*/ 	.byte	0x04, 0x17
        /*000a*/ 	.short	(.L_13 - .L_12)
.L_12:
        /*000c*/ 	.word	0x00000000
        /*0010*/ 	.short	0x0006
        /*0012*/ 	.short	0x0030
        /*0014*/ 	.byte	0x00, 0xf0, 0x11, 0x00


	//----- nvinfo : EIATTR_KPARAM_INFO
	.align		4
.L_13:
        /*0018*/ 	.byte	0x04, 0x17
        /*001a*/ 	.short	(.L_15 - .L_14)
.L_14:
        /*001c*/ 	.word	0x00000000
        /*0020*/ 	.short	0x0005
        /*0022*/ 	.short	0x0028
        /*0024*/ 	.byte	0x00, 0xf4, 0x21, 0x00


	//----- nvinfo : EIATTR_KPARAM_INFO
	.align		4
.L_15:
        /*0028*/ 	.byte	0x04, 0x17
        /*002a*/ 	.short	(.L_17 - .L_16)
.L_16:
        /*002c*/ 	.word	0x00000000
        /*0030*/ 	.short	0x0004
        /*0032*/ 	.short	0x0020
        /*0034*/ 	.byte	0x00, 0xf4, 0x21, 0x00


	//----- nvinfo : EIATTR_KPARAM_INFO
	.align		4
.L_17:
        /*0038*/ 	.byte	0x04, 0x17
        /*003a*/ 	.short	(.L_19 - .L_18)
.L_18:
        /*003c*/ 	.word	0x00000000
        /*0040*/ 	.short	0x0003
        /*0042*/ 	.short	0x0018
        /*0044*/ 	.byte	0x00, 0xf4, 0x21, 0x00


	//----- nvinfo : EIATTR_KPARAM_INFO
	.align		4
.L_19:
        /*0048*/ 	.byte	0x04, 0x17
        /*004a*/ 	.short	(.L_21 - .L_20)
.L_20:
        /*004c*/ 	.word	0x00000000
        /*0050*/ 	.short	0x0002
        /*0052*/ 	.short	0x0010
        /*0054*/ 	.byte	0x00, 0xf4, 0x21, 0x00


	//----- nvinfo : EIATTR_KPARAM_INFO
	.align		4
.L_21:
        /*0058*/ 	.byte	0x04, 0x17
        /*005a*/ 	.short	(.L_23 - .L_22)
.L_22:
        /*005c*/ 	.word	0x00000000
        /*0060*/ 	.short	0x0001
        /*0062*/ 	.short	0x0008
        /*0064*/ 	.byte	0x00, 0xf4, 0x21, 0x00


	//----- nvinfo : EIATTR_KPARAM_INFO
	.align		4
.L_23:
        /*0068*/ 	.byte	0x04, 0x17
        /*006a*/ 	.short	(.L_25 - .L_24)
.L_24:
        /*006c*/ 	.word	0x00000000
        /*0070*/ 	.short	0x0000
        /*0072*/ 	.short	0x0000
        /*0074*/ 	.byte	0x00, 0xf4, 0x21, 0x00


	//----- nvinfo : EIATTR_SPARSE_MMA_MASK
	.align		4
.L_25:
        /*0078*/ 	.byte	0x03, 0x50
        /*007a*/ 	.short	0x0000


	//----- nvinfo : EIATTR_MAXREG_COUNT
	.align		4
        /*007c*/ 	.byte	0x03, 0x1b
        /*007e*/ 	.short	0x00ff


	//----- nvinfo : EIATTR_EXIT_INSTR_OFFSETS
	.align		4
        /*0080*/ 	.byte	0x04, 0x1c
        /*0082*/ 	.short	(.L_27 - .L_26)


	//   ....[0]....
.L_26:
        /*0084*/ 	.word	0x00000a50


	//----- nvinfo : EIATTR_REQNTID
	.align		4
.L_27:
        /*0088*/ 	.byte	0x04, 0x10
        /*008a*/ 	.short	(.L_29 - .L_28)
.L_28:
        /*008c*/ 	.word	0x00000080
        /*0090*/ 	.word	0x00000001
        /*0094*/ 	.word	0x00000001


	//----- nvinfo : EIATTR_CBANK_PARAM_SIZE
	.align		4
.L_29:
        /*0098*/ 	.byte	0x03, 0x19
        /*009a*/ 	.short	0x0034


	//----- nvinfo : EIATTR_PARAM_CBANK
	.align		4
        /*009c*/ 	.byte	0x04, 0x0a
        /*009e*/ 	.short	(.L_31 - .L_30)
	.align		4
.L_30:
        /*00a0*/ 	.word	index@(.nv.constant0.triton_poi_fused__native_batch_norm_legit_no_training_relu_3)
        /*00a4*/ 	.short	0x0210
        /*00a6*/ 	.short	0x0034


	//----- nvinfo : EIATTR_SW_WAR
	.align		4
.L_31:
        /*00a8*/ 	.byte	0x04, 0x36
        /*00aa*/ 	.short	(.L_33 - .L_32)
.L_32:
        /*00ac*/ 	.word	0x00000008
.L_33:


//--------------------- .nv.callgraph             --------------------------
	.section	.nv.callgraph,"",@"SHT_CUDA_CALLGRAPH"
	.align	4
	.sectionentsize	8
	.align		4
        /*0000*/ 	.word	0x00000000
	.align		4
        /*0004*/ 	.word	0xffffffff
	.align		4
        /*0008*/ 	.word	0x00000000
	.align		4
        /*000c*/ 	.word	0xfffffffe
	.align		4
        /*0010*/ 	.word	0x00000000
	.align		4
        /*0014*/ 	.word	0xfffffffd
	.align		4
        /*0018*/ 	.word	0x00000000
	.align		4
        /*001c*/ 	.word	0xfffffffc


//--------------------- .nv.constant4             --------------------------
	.section	.nv.constant4,"a",@progbits
	.align	8
	.align		8
.nv.constant4:
        /*0000*/ 	.dword	_$_str
	.align		8
        /*0008*/ 	.dword	_$_str_$_2


//--------------------- .text.triton_poi_fused__native_batch_norm_legit_no_training_relu_3 --------------------------
	.section	.text.triton_poi_fused__native_batch_norm_legit_no_training_relu_3,"ax",@progbits
	.align	128
        .global         triton_poi_fused__native_batch_norm_legit_no_training_relu_3
        .type           triton_poi_fused__native_batch_norm_legit_no_training_relu_3,@function
        .size           triton_poi_fused__native_batch_norm_legit_no_training_relu_3,(.L_x_1 - triton_poi_fused__native_batch_norm_legit_no_training_relu_3)
        .other          triton_poi_fused__native_batch_norm_legit_no_training_relu_3,@"STO_CUDA_ENTRY STV_DEFAULT"
triton_poi_fused__native_batch_norm_legit_no_training_relu_3:
.text.triton_poi_fused__native_batch_norm_legit_no_training_relu_3:
[----:B------:R-:W-:Y:S01]  /*0000*/  LDC R1, c[0x0][0x28] ;  /* 0x00000a00ff017b82 */ /* 0x000fe20000000800 */
[----:B------:R-:W1:Y:S07]  /*0010*/  S2R R0, SR_TID.X ;  /* 0x0000000000007919 */ /* 0x000e6e0000002100 */
[----:B------:R-:W2:Y:S01]  /*0020*/  LDC.64 R24, c[0x0][0x218] ;  /* 0x00008600ff187b82 */ /* 0x000ea20000000a00 */
[----:B------:R-:W-:Y:S01]  /*0030*/  ULDC.64 UR4, c[0x0][0x208] ;  /* 0x0000820000047ab9 */ /* 0x000fe20000000a00 */
[----:B------:R-:W3:Y:S06]  /*0040*/  S2R R3, SR_CTAID.X ;  /* 0x0000000000037919 */ /* 0x000eec0000002500 */
[----:B------:R-:W4:Y:S08]  /*0050*/  LDC.64 R20, c[0x0][0x210] ;  /* 0x00008400ff147b82 */ /* 0x000f300000000a00 */
[----:B------:R-:W5:Y:S01]  /*0060*/  LDC.64 R16, c[0x0][0x220] ;  /* 0x00008800ff107b82 */ /* 0x000f620000000a00 */
[----:B-1----:R-:W-:-:S04]  /*0070*/  SHF.L.U32 R0, R0, 0x2, RZ ;  /* 0x0000000200007819 */ /* 0x002fc800000006ff */
[----:B------:R-:W-:Y:S02]  /*0080*/  LOP3.LUT R0, R0, 0x1fc, RZ, 0xc0, !PT ;  /* 0x000001fc00007812 */ /* 0x000fe400078ec0ff */
[----:B---3--:R-:W-:Y:S02]  /*0090*/  SHF.R.S32.HI R19, RZ, 0x15, R3 ;  /* 0x00000015ff137819 */ /* 0x008fe40000011403 */
[----:B------:R-:W-:Y:S02]  /*00a0*/  LEA R0, R3, R0, 0xa ;  /* 0x0000000003007211 */ /* 0x000fe400078e50ff */
[----:B------:R-:W-:-:S03]  /*00b0*/  SGXT R19, R19, 0x1 ;  /* 0x000000011313781a */ /* 0x000fc60000000200 */
[----:B----4-:R-:W-:Y:S01]  /*00c0*/  IMAD.WIDE R20, R0, 0x4, R20 ;  /* 0x0000000400147825 */ /* 0x010fe200078e0214 */
[----:B------:R-:W-:-:S04]  /*00d0*/  LEA.HI R2, R19, R0, RZ, 0xc ;  /* 0x0000000013027211 */ /* 0x000fc800078f60ff */
[----:B------:R-:W-:Y:S01]  /*00e0*/  LOP3.LUT R3, R2, 0xfffff000, RZ, 0xc0, !PT ;  /* 0xfffff00002037812 */ /* 0x000fe200078ec0ff */
[----:B------:R-:W3:Y:S03]  /*00f0*/  LDG.E.128 R4, desc[UR4][R20.64] ;  /* 0x0000000414047981 */ /* 0x000ee6000c1e1d00 */
[----:B------:R-:W-:-:S05]  /*0100*/  IADD3 R3, R0, -R3, RZ ;  /* 0x8000000300037210 */ /* 0x000fca0007ffe0ff */
[C---:B--2---:R-:W-:Y:S01]  /*0110*/  IMAD.WIDE R8, R3.reuse, 0x4, R24 ;  /* 0x0000000403087825 */ /* 0x044fe200078e0218 */
[----:B------:R-:W-:Y:S01]  /*0120*/  IADD3 R2, R0, 0x200, RZ ;  /* 0x0000020000027810 */ /* 0x000fe20007ffe0ff */
[----:B------:R-:W2:Y:S02]  /*0130*/  LDG.E.128 R20, desc[UR4][R20.64+0x800] ;  /* 0x0008000414147981 */ /* 0x000ea4000c1e1d00 */
[----:B-----5:R-:W-:Y:S02]  /*0140*/  IMAD.WIDE R12, R3, 0x4, R16 ;  /* 0x00000004030c7825 */ /* 0x020fe400078e0210 */
[----:B------:R-:W3:Y:S04]  /*0150*/  LDG.E.EL.128 R8, desc[UR4][R8.64] ;  /* 0x0000000408087981 */ /* 0x000ee8000c2e1d00 */
[----:B------:R-:W4:Y:S01]  /*0160*/  LDG.E.EL.128 R12, desc[UR4][R12.64] ;  /* 0x000000040c0c7981 */ /* 0x000f22000c2e1d00 */
[----:B------:R-:W-:-:S04]  /*0170*/  LEA.HI R19, R19, R2, RZ, 0xc ;  /* 0x0000000213137211 */ /* 0x000fc800078f60ff */
[----:B------:R-:W-:-:S04]  /*0180*/  LOP3.LUT R19, R19, 0xfffff000, RZ, 0xc0, !PT ;  /* 0xfffff00013137812 */ /* 0x000fc800078ec0ff */
[----:B------:R-:W-:-:S05]  /*0190*/  IADD3 R2, R2, -R19, RZ ;  /* 0x8000001302027210 */ /* 0x000fca0007ffe0ff */
[----:B------:R-:W-:-:S06]  /*01a0*/  IMAD.WIDE R16, R2, 0x4, R16 ;  /* 0x0000000402107825 */ /* 0x000fcc00078e0210 */
[----:B------:R-:W5:Y:S01]  /*01b0*/  LDG.E.EL.128 R16, desc[UR4][R16.64] ;  /* 0x0000000410107981 */ /* 0x000f62000c2e1d00 */
[----:B------:R-:W-:-:S06]  /*01c0*/  IMAD.WIDE R24, R2, 0x4, R24 ;  /* 0x0000000402187825 */ /* 0x000fcc00078e0218 */
[----:B------:R-:W2:Y:S01]  /*01d0*/  LDG.E.EL.128 R24, desc[UR4][R24.64] ;  /* 0x0000000418187981 */ /* 0x000ea2000c2e1d00 */
[----:B---3--:R-:W-:Y:S01]  /*01e0*/  FADD R4, R4, -R8 ;  /* 0x8000000804047221 */ /* 0x008fe20000000000 */
[----:B----4-:R-:W-:Y:S01]  /*01f0*/  FADD R8, R12, 9.9999997473787516356e-06 ;  /* 0x3727c5ac0c087421 */ /* 0x010fe20000000000 */
[----:B------:R-:W-:Y:S01]  /*0200*/  FADD R12, R13, 9.9999997473787516356e-06 ;  /* 0x3727c5ac0d0c7421 */ /* 0x000fe20000000000 */
[----:B------:R-:W-:-:S04]  /*0210*/  FADD R13, R14, 9.9999997473787516356e-06 ;  /* 0x3727c5ac0e0d7421 */ /* 0x000fc80000000000 */
[----:B------:R-:W1:Y:S08]  /*0220*/  MUFU.SQRT R8, R8 ;  /* 0x0000000800087308 */ /* 0x000e700000002000 */
[----:B------:R-:W3:Y:S01]  /*0230*/  MUFU.SQRT R12, R12 ;  /* 0x0000000c000c7308 */ /* 0x000ee20000002000 */
[----:B------:R-:W-:-:S07]  /*0240*/  FADD R14, R15, 9.9999997473787516356e-06 ;  /* 0x3727c5ac0f0e7421 */ /* 0x000fce0000000000 */
[----:B------:R-:W4:Y:S01]  /*0250*/  MUFU.SQRT R13, R13 ;  /* 0x0000000d000d7308 */ /* 0x000f220000002000 */
[----:B-1----:R-:W-:Y:S02]  /*0260*/  FSETP.GT.AND P3, PT, R8, 8.50705917302346158658e+37, PT ;  /* 0x7e8000000800780b */ /* 0x002fe40003f64000 */
[----:B---3--:R-:W-:-:S05]  /*0270*/  FSETP.GT.AND P4, PT, R12, 8.50705917302346158658e+37, PT ;  /* 0x7e8000000c00780b */ /* 0x008fca0003f84000 */
[----:B------:R-:W1:Y:S01]  /*0280*/  MUFU.SQRT R14, R14 ;  /* 0x0000000e000e7308 */ /* 0x000e620000002000 */
[----:B------:R-:W-:Y:S02]  /*0290*/  FSETP.GEU.AND P0, PT, R12, 1.175494350822287508e-38, PT ;  /* 0x008000000c00780b */ /* 0x000fe40003f0e000 */
[----:B------:R-:W-:Y:S01]  /*02a0*/  FSETP.GEU.AND P5, PT, R8, 1.175494350822287508e-38, PT ;  /* 0x008000000800780b */ /* 0x000fe20003fae000 */
[----:B-----5:R-:W-:Y:S01]  /*02b0*/  FADD R16, R16, 9.9999997473787516356e-06 ;  /* 0x3727c5ac10107421 */ /* 0x020fe20000000000 */
[----:B------:R-:W-:Y:S01]  /*02c0*/  FADD R5, R5, -R9 ;  /* 0x8000000905057221 */ /* 0x000fe20000000000 */
[----:B------:R-:W-:Y:S01]  /*02d0*/  FADD R18, R18, 9.9999997473787516356e-06 ;  /* 0x3727c5ac12127421 */ /* 0x000fe20000000000 */
[----:B----4-:R-:W-:Y:S01]  /*02e0*/  FSETP.GT.AND P6, PT, R13, 8.50705917302346158658e+37, PT ;  /* 0x7e8000000d00780b */ /* 0x010fe20003fc4000 */
[----:B------:R3:W-:Y:S01]  /*02f0*/  MUFU.SQRT R9, R16 ;  /* 0x0000001000097308 */ /* 0x0007e20000002000 */
[----:B------:R-:W-:Y:S01]  /*0300*/  FADD R17, R17, 9.9999997473787516356e-06 ;  /* 0x3727c5ac11117421 */ /* 0x000fe20000000000 */
[----:B------:R-:W-:Y:S01]  /*0310*/  FADD R6, R6, -R10 ;  /* 0x8000000a06067221 */ /* 0x000fe20000000000 */
[----:B------:R-:W-:Y:S01]  /*0320*/  @P3 FMUL R8, R8, 0.25 ;  /* 0x3e80000008083820 */ /* 0x000fe20000400000 */
[----:B------:R-:W-:Y:S01]  /*0330*/  @P4 FMUL R12, R12, 0.25 ;  /* 0x3e8000000c0c4820 */ /* 0x000fe20000400000 */
[----:B------:R-:W-:Y:S01]  /*0340*/  FSETP.GEU.AND P1, PT, R13, 1.175494350822287508e-38, PT ;  /* 0x008000000d00780b */ /* 0x000fe20003f2e000 */
[----:B---3--:R-:W-:-:S02]  /*0350*/  HFMA2.MMA R16, -RZ, RZ, 1.625, 0 ;  /* 0x3e800000ff107435 */ /* 0x008fc400000001ff */
[----:B------:R3:W4:Y:S01]  /*0360*/  MUFU.SQRT R10, R18 ;  /* 0x00000012000a7308 */ /* 0x0007220000002000 */
[----:B------:R-:W-:Y:S01]  /*0370*/  @!P0 FMUL R12, R12, 16777216 ;  /* 0x4b8000000c0c8820 */ /* 0x000fe20000400000 */
[----:B------:R-:W-:Y:S01]  /*0380*/  @!P5 FMUL R8, R8, 16777216 ;  /* 0x4b8000000808d820 */ /* 0x000fe20000400000 */
[----:B-1----:R-:W-:Y:S01]  /*0390*/  FSETP.GT.AND P2, PT, R14, 8.50705917302346158658e+37, PT ;  /* 0x7e8000000e00780b */ /* 0x002fe20003f44000 */
[----:B------:R-:W-:-:S04]  /*03a0*/  FADD R7, R7, -R11 ;  /* 0x8000000b07077221 */ /* 0x000fc80000000000 */
[----:B------:R1:W5:Y:S01]  /*03b0*/  MUFU.SQRT R15, R17 ;  /* 0x00000011000f7308 */ /* 0x0003620000002000 */
[----:B---3--:R-:W-:Y:S01]  /*03c0*/  FSEL R18, R16, 1, P3 ;  /* 0x3f80000010127808 */ /* 0x008fe20001800000 */
[----:B------:R-:W-:Y:S01]  /*03d0*/  @P6 FMUL R13, R13, 0.25 ;  /* 0x3e8000000d0d6820 */ /* 0x000fe20000400000 */
[----:B------:R-:W-:-:S05]  /*03e0*/  FSETP.GEU.AND P3, PT, R14, 1.175494350822287508e-38, PT ;  /* 0x008000000e00780b */ /* 0x000fca0003f6e000 */
[----:B------:R-:W3:Y:S01]  /*03f0*/  MUFU.RCP R11, R8 ;  /* 0x00000008000b7308 */ /* 0x000ee20000001000 */
[C---:B-1----:R-:W-:Y:S01]  /*0400*/  FSEL R17, R16.reuse, 1, P6 ;  /* 0x3f80000010117808 */ /* 0x042fe20003000000 */
[----:B--2---:R-:W-:Y:S01]  /*0410*/  FADD R25, R21, -R25 ;  /* 0x8000001915197221 */ /* 0x004fe20000000000 */
[----:B------:R-:W-:-:S05]  /*0420*/  FSEL R21, R16, 1, P4 ;  /* 0x3f80000010157808 */ /* 0x000fca0002000000 */
[----:B------:R-:W1:Y:S01]  /*0430*/  MUFU.RCP R12, R12 ;  /* 0x0000000c000c7308 */ /* 0x000e620000001000 */
[----:B------:R-:W-:Y:S01]  /*0440*/  @!P1 FMUL R13, R13, 16777216 ;  /* 0x4b8000000d0d9820 */ /* 0x000fe20000400000 */
[----:B------:R-:W-:Y:S01]  /*0450*/  @!P1 FMUL R17, R17, 16777216 ;  /* 0x4b80000011119820 */ /* 0x000fe20000400000 */
[----:B----4-:R-:W-:Y:S01]  /*0460*/  FSETP.GT.AND P1, PT, R10, 8.50705917302346158658e+37, PT ;  /* 0x7e8000000a00780b */ /* 0x010fe20003f24000 */
[----:B------:R-:W-:Y:S01]  /*0470*/  @P2 FMUL R14, R14, 0.25 ;  /* 0x3e8000000e0e2820 */ /* 0x000fe20000400000 */
[----:B------:R-:W-:Y:S01]  /*0480*/  FSETP.GT.AND P4, PT, R9, 8.50705917302346158658e+37, PT ;  /* 0x7e8000000900780b */ /* 0x000fe20003f84000 */
[----:B------:R-:W-:Y:S01]  /*0490*/  @!P5 FMUL R18, R18, 16777216 ;  /* 0x4b8000001212d820 */ /* 0x000fe20000400000 */
[----:B-----5:R-:W-:Y:S01]  /*04a0*/  FSETP.GT.AND P6, PT, R15, 8.50705917302346158658e+37, PT ;  /* 0x7e8000000f00780b */ /* 0x020fe20003fc4000 */
[----:B------:R2:W-:Y:S01]  /*04b0*/  MUFU.RCP R8, R13 ;  /* 0x0000000d00087308 */ /* 0x0005e20000001000 */
[----:B------:R-:W-:Y:S01]  /*04c0*/  @!P0 FMUL R21, R21, 16777216 ;  /* 0x4b80000015158820 */ /* 0x000fe20000400000 */
[----:B------:R-:W-:Y:S01]  /*04d0*/  FSETP.GEU.AND P5, PT, R9, 1.175494350822287508e-38, PT ;  /* 0x008000000900780b */ /* 0x000fe20003fae000 */
[----:B---3--:R-:W-:Y:S01]  /*04e0*/  FMUL R11, R11, R18 ;  /* 0x000000120b0b7220 */ /* 0x008fe20000400000 */
[----:B------:R-:W-:Y:S01]  /*04f0*/  FSETP.GEU.AND P0, PT, R15, 1.175494350822287508e-38, PT ;  /* 0x008000000f00780b */ /* 0x000fe20003f0e000 */
[----:B------:R-:W-:Y:S01]  /*0500*/  @!P3 FMUL R14, R14, 16777216 ;  /* 0x4b8000000e0eb820 */ /* 0x000fe20000400000 */
[----:B--2---:R-:W-:-:S02]  /*0510*/  FSEL R13, R16, 1, P2 ;  /* 0x3f800000100d7808 */ /* 0x004fc40001000000 */
[----:B------:R-:W-:Y:S01]  /*0520*/  FSETP.GEU.AND P2, PT, R10, 1.175494350822287508e-38, PT ;  /* 0x008000000a00780b */ /* 0x000fe20003f4e000 */
[----:B------:R-:W-:Y:S01]  /*0530*/  FADD R24, R20, -R24 ;  /* 0x8000001814187221 */ /* 0x000fe20000000000 */
[----:B------:R-:W-:Y:S01]  /*0540*/  FADD R26, R22, -R26 ;  /* 0x8000001a161a7221 */ /* 0x000fe20000000000 */
[----:B------:R-:W-:Y:S01]  /*0550*/  FADD R27, R23, -R27 ;  /* 0x8000001b171b7221 */ /* 0x000fe20000000000 */
[----:B-1----:R-:W-:Y:S01]  /*0560*/  FMUL R18, R12, R21 ;  /* 0x000000150c127220 */ /* 0x002fe20000400000 */
[----:B------:R-:W1:Y:S01]  /*0570*/  LDC.64 R22, c[0x0][0x230] ;  /* 0x00008c00ff167b82 */ /* 0x000e620000000a00 */
[----:B------:R-:W2:Y:S01]  /*0580*/  MUFU.RCP R28, R14 ;  /* 0x0000000e001c7308 */ /* 0x000ea20000001000 */
[----:B------:R-:W-:-:S06]  /*0590*/  @P1 FMUL R10, R10, 0.25 ;  /* 0x3e8000000a0a1820 */ /* 0x000fcc0000400000 */
[----:B------:R-:W3:Y:S01]  /*05a0*/  LDC.64 R20, c[0x0][0x228] ;  /* 0x00008a00ff147b82 */ /* 0x000ee20000000a00 */
[----:B------:R-:W-:Y:S01]  /*05b0*/  @P4 FMUL R9, R9, 0.25 ;  /* 0x3e80000009094820 */ /* 0x000fe20000400000 */
[----:B------:R-:W-:Y:S01]  /*05c0*/  @P6 FMUL R15, R15, 0.25 ;  /* 0x3e8000000f0f6820 */ /* 0x000fe20000400000 */
[----:B------:R-:W-:Y:S02]  /*05d0*/  @!P2 FMUL R10, R10, 16777216 ;  /* 0x4b8000000a0aa820 */ /* 0x000fe40000400000 */
[----:B------:R-:W-:Y:S01]  /*05e0*/  @!P5 FMUL R9, R9, 16777216 ;  /* 0x4b8000000909d820 */ /* 0x000fe20000400000 */
[----:B------:R-:W-:Y:S01]  /*05f0*/  @!P0 FMUL R15, R15, 16777216 ;  /* 0x4b8000000f0f8820 */ /* 0x000fe20000400000 */
[----:B------:R-:W-:Y:S02]  /*0600*/  @!P3 FMUL R13, R13, 16777216 ;  /* 0x4b8000000d0db820 */ /* 0x000fe40000400000 */
[----:B------:R3:W4:Y:S01]  /*0610*/  MUFU.RCP R29, R9 ;  /* 0x00000009001d7308 */ /* 0x0007220000001000 */
[----:B------:R-:W-:Y:S01]  /*0620*/  FMUL R18, R18, R5 ;  /* 0x0000000512127220 */ /* 0x000fe20000400000 */
[----:B--2---:R-:W-:Y:S01]  /*0630*/  FMUL R28, R28, R13 ;  /* 0x0000000d1c1c7220 */ /* 0x004fe20000400000 */
[----:B------:R-:W-:-:S05]  /*0640*/  FMUL R13, R11, R4 ;  /* 0x000000040b0d7220 */ /* 0x000fca0000400000 */
[----:B------:R-:W2:Y:S01]  /*0650*/  MUFU.RCP R30, R15 ;  /* 0x0000000f001e7308 */ /* 0x000ea20000001000 */
[----:B------:R-:W-:Y:S01]  /*0660*/  FMUL R17, R8, R17 ;  /* 0x0000001108117220 */ /* 0x000fe20000400000 */
[----:B------:R-:W-:-:S06]  /*0670*/  FSEL R4, R16, 1, P4 ;  /* 0x3f80000010047808 */ /* 0x000fcc0002000000 */
[----:B------:R-:W5:Y:S01]  /*0680*/  MUFU.RCP R10, R10 ;  /* 0x0000000a000a7308 */ /* 0x000f620000001000 */
[C---:B------:R-:W-:Y:S02]  /*0690*/  FSEL R11, R16.reuse, 1, P6 ;  /* 0x3f800000100b7808 */ /* 0x040fe40003000000 */
[----:B------:R-:W-:Y:S01]  /*06a0*/  FSEL R5, R16, 1, P1 ;  /* 0x3f80000010057808 */ /* 0x000fe20000800000 */
[----:B------:R-:W-:Y:S01]  /*06b0*/  FMUL R17, R17, R6 ;  /* 0x0000000611117220 */ /* 0x000fe20000400000 */
[----:B------:R-:W-:Y:S01]  /*06c0*/  FMUL R28, R28, R7 ;  /* 0x000000071c1c7220 */ /* 0x000fe20000400000 */
[----:B------:R-:W-:Y:S01]  /*06d0*/  @!P5 FMUL R4, R4, 16777216 ;  /* 0x4b8000000404d820 */ /* 0x000fe20000400000 */
[----:B---3--:R-:W-:-:S04]  /*06e0*/  IMAD.WIDE R8, R3, 0x4, R20 ;  /* 0x0000000403087825 */ /* 0x008fc800078e0214 */
[----:B------:R-:W-:Y:S01]  /*06f0*/  @!P0 FMUL R11, R11, 16777216 ;  /* 0x4b8000000b0b8820 */ /* 0x000fe20000400000 */
[----:B------:R-:W-:Y:S01]  /*0700*/  @!P2 FMUL R5, R5, 16777216 ;  /* 0x4b8000000505a820 */ /* 0x000fe20000400000 */
[----:B-1----:R-:W-:-:S04]  /*0710*/  IMAD.WIDE R6, R3, 0x4, R22 ;  /* 0x0000000403067825 */ /* 0x002fc800078e0216 */
[----:B----4-:R-:W-:Y:S01]  /*0720*/  FMUL R29, R29, R4 ;  /* 0x000000041d1d7220 */ /* 0x010fe20000400000 */
[----:B--2---:R-:W-:Y:S01]  /*0730*/  FMUL R30, R30, R11 ;  /* 0x0000000b1e1e7220 */ /* 0x004fe20000400000 */
[----:B-----5:R-:W-:Y:S02]  /*0740*/  FMUL R3, R10, R5 ;  /* 0x000000050a037220 */ /* 0x020fe40000400000 */
[----:B------:R-:W2:Y:S04]  /*0750*/  LDG.E.EL.128 R8, desc[UR4][R8.64] ;  /* 0x0000000408087981 */ /* 0x000ea8000c2e1d00 */
[----:B------:R-:W2:Y:S01]  /*0760*/  LDG.E.EL.128 R4, desc[UR4][R6.64] ;  /* 0x0000000406047981 */ /* 0x000ea2000c2e1d00 */
[----:B------:R-:W-:-:S04]  /*0770*/  IMAD.WIDE R14, R2, 0x4, R20 ;  /* 0x00000004020e7825 */ /* 0x000fc800078e0214 */
[----:B------:R-:W-:-:S06]  /*0780*/  IMAD.WIDE R22, R2, 0x4, R22 ;  /* 0x0000000402167825 */ /* 0x000fcc00078e0216 */
[----:B------:R-:W3:Y:S01]  /*0790*/  LDG.E.EL.128 R20, desc[UR4][R22.64] ;  /* 0x0000000416147981 */ /* 0x000ee2000c2e1d00 */
[----:B------:R-:W-:Y:S01]  /*07a0*/  FADD R19, R19, 9.9999997473787516356e-06 ;  /* 0x3727c5ac13137421 */ /* 0x000fe20000000000 */
[----:B--2---:R-:W-:Y:S02]  /*07b0*/  FFMA R4, R8, R13, R4 ;  /* 0x0000000d08047223 */ /* 0x004fe40000000004 */
[----:B------:R-:W3:Y:S01]  /*07c0*/  LDG.E.EL.128 R12, desc[UR4][R14.64] ;  /* 0x000000040e0c7981 */ /* 0x000ee2000c2e1d00 */
[----:B------:R-:W-:Y:S02]  /*07d0*/  FFMA R5, R9, R18, R5 ;  /* 0x0000001209057223 */ /* 0x000fe40000000005 */
[----:B------:R-:W1:Y:S02]  /*07e0*/  MUFU.SQRT R18, R19 ;  /* 0x0000001300127308 */ /* 0x000e640000002000 */
[C---:B-1----:R-:W-:Y:S02]  /*07f0*/  FSETP.GT.AND P0, PT, R18.reuse, 8.50705917302346158658e+37, PT ;  /* 0x7e8000001200780b */ /* 0x042fe40003f04000 */
[----:B------:R-:W-:-:S11]  /*0800*/  FSETP.GEU.AND P1, PT, R18, 1.175494350822287508e-38, PT ;  /* 0x008000001200780b */ /* 0x000fd60003f2e000 */
[----:B------:R-:W-:-:S04]  /*0810*/  @P0 FMUL R18, R18, 0.25 ;  /* 0x3e80000012120820 */ /* 0x000fc80000400000 */
[----:B------:R-:W-:-:S04]  /*0820*/  @!P1 FMUL R18, R18, 16777216 ;  /* 0x4b80000012129820 */ /* 0x000fc80000400000 */
[----:B------:R-:W1:Y:S01]  /*0830*/  MUFU.RCP R2, R18 ;  /* 0x0000001200027308 */ /* 0x000e620000001000 */
[----:B------:R-:W-:-:S05]  /*0840*/  FSEL R9, R16, 1, P0 ;  /* 0x3f80000010097808 */ /* 0x000fca0000000000 */
[----:B------:R-:W-:-:S04]  /*0850*/  @!P1 FMUL R9, R9, 16777216 ;  /* 0x4b80000009099820 */ /* 0x000fc80000400000 */
[----:B-1----:R-:W-:Y:S02]  /*0860*/  FMUL R2, R2, R9 ;  /* 0x0000000902027220 */ /* 0x002fe40000400000 */
[----:B------:R-:W1:Y:S01]  /*0870*/  LDC.64 R8, c[0x0][0x238] ;  /* 0x00008e00ff087b82 */ /* 0x000e620000000a00 */
[----:B------:R-:W-:Y:S01]  /*0880*/  FFMA R7, R11, R28, R7 ;  /* 0x0000001c0b077223 */ /* 0x000fe20000000007 */
[----:B------:R-:W-:Y:S01]  /*0890*/  FMUL R29, R29, R24 ;  /* 0x000000181d1d7220 */ /* 0x000fe20000400000 */
[----:B------:R-:W-:Y:S01]  /*08a0*/  FMUL R30, R30, R25 ;  /* 0x000000191e1e7220 */ /* 0x000fe20000400000 */
[----:B------:R-:W-:Y:S01]  /*08b0*/  FMUL R3, R3, R26 ;  /* 0x0000001a03037220 */ /* 0x000fe20000400000 */
[----:B------:R-:W-:Y:S01]  /*08c0*/  FMUL R2, R2, R27 ;  /* 0x0000001b02027220 */ /* 0x000fe20000400000 */
[----:B------:R-:W-:Y:S01]  /*08d0*/  FFMA R6, R10, R17, R6 ;  /* 0x000000110a067223 */ /* 0x000fe20000000006 */
[----:B------:R-:W-:Y:S02]  /*08e0*/  FSETP.GEU.AND P6, PT, R7, RZ, PT ;  /* 0x000000ff0700720b */ /* 0x000fe40003fce000 */
[----:B------:R-:W-:-:S02]  /*08f0*/  FSETP.GEU.AND P1, PT, R5, RZ, PT ;  /* 0x000000ff0500720b */ /* 0x000fc40003f2e000 */
[----:B------:R-:W-:Y:S02]  /*0900*/  SEL R7, R7, RZ, P6 ;  /* 0x000000ff07077207 */ /* 0x000fe40003000000 */
[----:B------:R-:W-:Y:S02]  /*0910*/  FSETP.GEU.AND P0, PT, R6, RZ, PT ;  /* 0x000000ff0600720b */ /* 0x000fe40003f0e000 */
[----:B------:R-:W-:Y:S02]  /*0920*/  FSETP.GEU.AND P2, PT, R4, RZ, PT ;  /* 0x000000ff0400720b */ /* 0x000fe40003f4e000 */
[----:B------:R-:W-:Y:S02]  /*0930*/  SEL R6, R6, RZ, P0 ;  /* 0x000000ff06067207 */ /* 0x000fe40000000000 */
[----:B------:R-:W-:Y:S02]  /*0940*/  SEL R5, R5, RZ, P1 ;  /* 0x000000ff05057207 */ /* 0x000fe40000800000 */
[----:B------:R-:W-:Y:S01]  /*0950*/  SEL R4, R4, RZ, P2 ;  /* 0x000000ff04047207 */ /* 0x000fe20001000000 */
[----:B-1----:R-:W-:-:S05]  /*0960*/  IMAD.WIDE R8, R0, 0x4, R8 ;  /* 0x0000000400087825 */ /* 0x002fca00078e0208 */
[----:B------:R-:W-:Y:S01]  /*0970*/  STG.E.128 desc[UR4][R8.64], R4 ;  /* 0x0000000408007986 */ /* 0x000fe2000c101d04 */
[----:B---3--:R-:W-:Y:S01]  /*0980*/  FFMA R12, R12, R29, R20 ;  /* 0x0000001d0c0c7223 */ /* 0x008fe20000000014 */
[----:B------:R-:W-:Y:S01]  /*0990*/  FFMA R13, R13, R30, R21 ;  /* 0x0000001e0d0d7223 */ /* 0x000fe20000000015 */
[----:B------:R-:W-:Y:S01]  /*09a0*/  FFMA R3, R14, R3, R22 ;  /* 0x000000030e037223 */ /* 0x000fe20000000016 */
[----:B------:R-:W-:Y:S02]  /*09b0*/  FFMA R2, R15, R2, R23 ;  /* 0x000000020f027223 */ /* 0x000fe40000000017 */
[----:B------:R-:W-:Y:S02]  /*09c0*/  FSETP.GEU.AND P5, PT, R12, RZ, PT ;  /* 0x000000ff0c00720b */ /* 0x000fe40003fae000 */
[----:B------:R-:W-:Y:S02]  /*09d0*/  FSETP.GEU.AND P3, PT, R3, RZ, PT ;  /* 0x000000ff0300720b */ /* 0x000fe40003f6e000 */
[----:B------:R-:W-:-:S02]  /*09e0*/  FSETP.GEU.AND P4, PT, R13, RZ, PT ;  /* 0x000000ff0d00720b */ /* 0x000fc40003f8e000 */
[----:B------:R-:W-:Y:S02]  /*09f0*/  FSETP.GEU.AND P6, PT, R2, RZ, PT ;  /* 0x000000ff0200720b */ /* 0x000fe40003fce000 */
[----:B------:R-:W-:Y:S02]  /*0a00*/  SEL R14, R3, RZ, P3 ;  /* 0x000000ff030e7207 */ /* 0x000fe40001800000 */
[----:B------:R-:W-:Y:S02]  /*0a10*/  SEL R13, R13, RZ, P4 ;  /* 0x000000ff0d0d7207 */ /* 0x000fe40002000000 */
[----:B------:R-:W-:Y:S02]  /*0a20*/  SEL R12, R12, RZ, P5 ;  /* 0x000000ff0c0c7207 */ /* 0x000fe40002800000 */
[----:B------:R-:W-:-:S05]  /*0a30*/  SEL R15, R2, RZ, P6 ;  /* 0x000000ff020f7207 */ /* 0x000fca0003000000 */
[----:B------:R-:W-:Y:S01]  /*0a40*/  STG.E.128 desc[UR4][R8.64+0x800], R12 ;  /* 0x0008000c08007986 */ /* 0x000fe2000c101d04 */
[----:B------:R-:W-:Y:S05]  /*0a50*/  EXIT ;  /* 0x000000000000794d */ /* 0x000fea0003800000 */
.L_x_0:
[----:B------:R-:W-:-:S00]  /*0a60*/  BRA `(.L_x_0) ;  /* 0xfffffffc00fc7947 */ /* 0x000fc0000383ffff */
[----:B------:R-:W-:-:S00]  /*0a70*/  NOP ;  /* 0x0000000000007918 */ /* 0x000fc00000000000 */
        /* <DEDUP_REMOVED lines=8> */
.L_x_1:


//--------------------- .nv.global.init           --------------------------
	.section	.nv.global.init,"aw",@progbits
.nv.global.init:
	.type		_$_str,@object
	.size		_$_str,(_$_str_$_2 - _$_str)
_$_str:
        /*0000*/ 	.byte	0x5f, 0x5f, 0x43, 0x55, 0x44, 0x41, 0x5f, 0x46, 0x54, 0x5a, 0x00
	.type		_$_str_$_2,@object
	.size		_$_str_$_2,(.L_1 - _$_str_$_2)
_$_str_$_2:
        /*000b*/ 	.byte	0x5f, 0x5f, 0x43, 0x55, 0x44, 0x41, 0x5f, 0x50, 0x52, 0x45, 0x43, 0x5f, 0x53, 0x51, 0x52, 0x54
        /*001b*/ 	.byte	0x00
.L_1:


//--------------------- .nv.constant0.triton_poi_fused__native_batch_norm_legit_no_training_relu_3 --------------------------
	.section	.nv.constant0.triton_poi_fused__native_batch_norm_legit_no_training_relu_3,"a",@progbits
	.sectionflags	@""
	.align	4
.nv.constant0.triton_poi_fused__native_batch_norm_legit_no_training_relu_3:
	.zero		580
